//
// Generated by NVIDIA NVVM Compiler
//
// Compiler Build ID: CL-36424714
// Cuda compilation tools, release 13.0, V13.0.88
// Based on NVVM 20.0.0
//

.version 9.0
.target sm_100
.address_size 64

	// .globl	_Z14doubleElementsPii

.visible .entry _Z14doubleElementsPii(
	.param .u64 .ptr .align 1 _Z14doubleElementsPii_param_0,
	.param .u32 _Z14doubleElementsPii_param_1
)
{
	.reg .pred 	%p<7>;
	.reg .b32 	%r<41>;
	.reg .b64 	%rd<11>;

	ld.param.u64 	%rd2, [_Z14doubleElementsPii_param_0];
	ld.param.u32 	%r12, [_Z14doubleElementsPii_param_1];
	cvta.to.global.u64 	%rd1, %rd2;
	mov.u32 	%r13, %ctaid.x;
	mov.u32 	%r14, %ntid.x;
	mov.u32 	%r15, %tid.x;
	mad.lo.s32 	%r39, %r13, %r14, %r15;
	mov.u32 	%r16, %nctaid.x;
	mul.lo.s32 	%r2, %r16, %r14;
	setp.ge.s32 	%p1, %r39, %r12;
	@%p1 bra 	$L__BB0_7;
	add.s32 	%r17, %r39, %r2;
	max.s32 	%r18, %r12, %r17;
	setp.lt.s32 	%p2, %r17, %r12;
	selp.u32 	%r19, 1, 0, %p2;
	add.s32 	%r20, %r17, %r19;
	sub.s32 	%r21, %r18, %r20;
	div.u32 	%r22, %r21, %r2;
	add.s32 	%r3, %r22, %r19;
	and.b32  	%r23, %r3, 3;
	setp.eq.s32 	%p3, %r23, 3;
	@%p3 bra 	$L__BB0_4;
	add.s32 	%r24, %r3, 1;
	and.b32  	%r25, %r24, 3;
	neg.s32 	%r37, %r25;
$L__BB0_3:
	.pragma "nounroll";
	mul.wide.s32 	%rd3, %r39, 4;
	add.s64 	%rd4, %rd1, %rd3;
	ld.global.u32 	%r26, [%rd4];
	shl.b32 	%r27, %r26, 1;
	st.global.u32 	[%rd4], %r27;
	add.s32 	%r39, %r39, %r2;
	add.s32 	%r37, %r37, 1;
	setp.ne.s32 	%p4, %r37, 0;
	@%p4 bra 	$L__BB0_3;
$L__BB0_4:
	setp.lt.u32 	%p5, %r3, 3;
	@%p5 bra 	$L__BB0_7;
	mul.wide.s32 	%rd7, %r2, 4;
	shl.b32 	%r36, %r2, 2;
$L__BB0_6:
	mul.wide.s32 	%rd5, %r39, 4;
	add.s64 	%rd6, %rd1, %rd5;
	ld.global.u32 	%r28, [%rd6];
	shl.b32 	%r29, %r28, 1;
	st.global.u32 	[%rd6], %r29;
	add.s64 	%rd8, %rd6, %rd7;
	ld.global.u32 	%r30, [%rd8];
	shl.b32 	%r31, %r30, 1;
	st.global.u32 	[%rd8], %r31;
	add.s64 	%rd9, %rd8, %rd7;
	ld.global.u32 	%r32, [%rd9];
	shl.b32 	%r33, %r32, 1;
	st.global.u32 	[%rd9], %r33;
	add.s64 	%rd10, %rd9, %rd7;
	ld.global.u32 	%r34, [%rd10];
	shl.b32 	%r35, %r34, 1;
	st.global.u32 	[%rd10], %r35;
	add.s32 	%r39, %r36, %r39;
	setp.lt.s32 	%p6, %r39, %r12;
	@%p6 bra 	$L__BB0_6;
$L__BB0_7:
	ret;

}


// ===== COMPILED SASS (sm_100) =====

	.target	sm_100

	.elftype	@"ET_EXEC"


//--------------------- .note.nv.tkinfo           --------------------------
	.section	.note.nv.tkinfo,"",@"SHT_NOTE"
	.sectionflags	@"SHF_NOTE_NV_TKINFO"
	.tkinfo
        /*0018*/ 	.word	0x00000002
        /*0030*/ 	.string	""
        /*0030*/ 	.string	"ptxas"
        /*0030*/ 	.string	"Cuda compilation tools, release 13.0, V13.0.88"
        /*0030*/ 	.string	"Build cuda_13.0.r13.0/compiler.36424714_0"
        /*0030*/ 	.string	"-arch sm_100 -m 64 "



//--------------------- .note.nv.cuinfo           --------------------------
	.section	.note.nv.cuinfo,"",@"SHT_NOTE"
	.sectionflags	@"SHF_NOTE_NV_CUINFO"
        /*0018*/ 	.short	0x0002
        /*001a*/ 	.short	0x0064
        /*001c*/ 	.short	0x0082
	.zero		2


//--------------------- .nv.info                  --------------------------
	.section	.nv.info,"",@"SHT_CUDA_INFO"
	.align	4


	//----- nvinfo : EIATTR_REGCOUNT
	.align		4
        /*0000*/ 	.byte	0x04, 0x2f
        /*0002*/ 	.short	(.L_1 - .L_0)
	.align		4
.L_0:
        /*0004*/ 	.word	index@(_Z14doubleElementsPii)
        /*0008*/ 	.word	0x00000018


	//----- nvinfo : EIATTR_FRAME_SIZE
	.align		4
.L_1:
        /*000c*/ 	.byte	0x04, 0x11
        /*000e*/ 	.short	(.L_3 - .L_2)
	.align		4
.L_2:
        /*0010*/ 	.word	index@(_Z14doubleElementsPii)
        /*0014*/ 	.word	0x00000000


	//----- nvinfo : EIATTR_MIN_STACK_SIZE
	.align		4
.L_3:
        /*0018*/ 	.byte	0x04, 0x12
        /*001a*/ 	.short	(.L_5 - .L_4)
	.align		4
.L_4:
        /*001c*/ 	.word	index@(_Z14doubleElementsPii)
        /*0020*/ 	.word	0x00000000
.L_5:


//--------------------- .nv.compat                --------------------------
	.section	.nv.compat,"",@"SHT_CUDA_COMPAT_INFO"
	.align	4
        /*0000*/ 	.byte	0x02, 0x09, 0x00, 0x00, 0x02, 0x02, 0x01, 0x00, 0x02, 0x05, 0x05, 0x00, 0x03, 0x07, 0x01, 0x01
        /*0010*/ 	.byte	0x02, 0x03, 0x00, 0x00, 0x02, 0x06, 0x01, 0x00, 0x04, 0x0b, 0x08, 0x00, 0x09, 0x00, 0x00, 0x00
        /*0020*/ 	.byte	0x00, 0x00, 0x00, 0x00


//--------------------- .nv.info._Z14doubleElementsPii --------------------------
	.section	.nv.info._Z14doubleElementsPii,"",@"SHT_CUDA_INFO"
	.sectionflags	@""
	.align	4


	//----- nvinfo : EIATTR_CUDA_API_VERSION
	.align		4
        /*0000*/ 	.byte	0x04, 0x37
        /*0002*/ 	.short	(.L_7 - .L_6)
.L_6:
        /*0004*/ 	.word	0x00000082


	//----- nvinfo : EIATTR_KPARAM_INFO
	.align		4
.L_7:
        /*0008*/ 	.byte	0x04, 0x17
        /*000a*/ 	.short	(.L_9 - .L_8)
.L_8:
        /*000c*/ 	.word	0x00000000
        /*0010*/ 	.short	0x0001
        /*0012*/ 	.short	0x0008
        /*0014*/ 	.byte	0x00, 0xf0, 0x11, 0x00


	//----- nvinfo : EIATTR_KPARAM_INFO
	.align		4
.L_9:
        /*0018*/ 	.byte	0x04, 0x17
        /*001a*/ 	.short	(.L_11 - .L_10)
.L_10:
        /*001c*/ 	.word	0x00000000
        /*0020*/ 	.short	0x0000
        /*0022*/ 	.short	0x0000
        /*0024*/ 	.byte	0x00, 0xf5, 0x21, 0x00


	//----- nvinfo : EIATTR_SPARSE_MMA_MASK
	.align		4
.L_11:
        /*0028*/ 	.byte	0x03, 0x50
        /*002a*/ 	.short	0x0000


	//----- nvinfo : EIATTR_MAXREG_COUNT
	.align		4
        /*002c*/ 	.byte	0x03, 0x1b
        /*002e*/ 	.short	0x00ff


	//----- nvinfo : EIATTR_MERCURY_ISA_VERSION
	.align		4
        /*0030*/ 	.byte	0x03, 0x5f
        /*0032*/ 	.short	0x0101


	//----- nvinfo : EIATTR_VRC_CTA_INIT_COUNT
	.align		4
        /*0034*/ 	.byte	0x02, 0x4a
	.zero		1
	.zero		1


	//----- nvinfo : EIATTR_EXIT_INSTR_OFFSETS
	.align		4
        /*0038*/ 	.byte	0x04, 0x1c
        /*003a*/ 	.short	(.L_13 - .L_12)


	//   ....[0]....
.L_12:
        /*003c*/ 	.word	0x00000090


	//   ....[1]....
        /*0040*/ 	.word	0x00000360


	//   ....[2]....
        /*0044*/ 	.word	0x000004a0


	//----- nvinfo : EIATTR_CRS_STACK_SIZE
	.align		4
.L_13:
        /*0048*/ 	.byte	0x04, 0x1e
        /*004a*/ 	.short	(.L_15 - .L_14)
.L_14:
        /*004c*/ 	.word	0x00000000


	//----- nvinfo : EIATTR_CBANK_PARAM_SIZE
	.align		4
.L_15:
        /*0050*/ 	.byte	0x03, 0x19
        /*0052*/ 	.short	0x000c


	//----- nvinfo : EIATTR_PARAM_CBANK
	.align		4
        /*0054*/ 	.byte	0x04, 0x0a
        /*0056*/ 	.short	(.L_17 - .L_16)
	.align		4
.L_16:
        /*0058*/ 	.word	index@(.nv.constant0._Z14doubleElementsPii)
        /*005c*/ 	.short	0x0380
        /*005e*/ 	.short	0x000c


	//----- nvinfo : EIATTR_SW_WAR
	.align		4
.L_17:
        /*0060*/ 	.byte	0x04, 0x36
        /*0062*/ 	.short	(.L_19 - .L_18)
.L_18:
        /*0064*/ 	.word	0x00000008
.L_19:


//--------------------- .nv.callgraph             --------------------------
	.section	.nv.callgraph,"",@"SHT_CUDA_CALLGRAPH"
	.align	4
	.sectionentsize	8
	.align		4
        /*0000*/ 	.word	0x00000000
	.align		4
        /*0004*/ 	.word	0xffffffff
	.align		4
        /*0008*/ 	.word	0x00000000
	.align		4
        /*000c*/ 	.word	0xfffffffe
	.align		4
        /*0010*/ 	.word	0x00000000
	.align		4
        /*0014*/ 	.word	0xfffffffd
	.align		4
        /*0018*/ 	.word	0x00000000
	.align		4
        /*001c*/ 	.word	0xfffffffc


//--------------------- .text._Z14doubleElementsPii --------------------------
	.section	.text._Z14doubleElementsPii,"ax",@progbits
	.align	128
        .global         _Z14doubleElementsPii
        .type           _Z14doubleElementsPii,@function
        .size           _Z14doubleElementsPii,(.L_x_5 - _Z14doubleElementsPii)
        .other          _Z14doubleElementsPii,@"STO_CUDA_ENTRY STV_DEFAULT"
_Z14doubleElementsPii:
.text._Z14doubleElementsPii:
[----:B------:R-:W-:Y:S01]  /*0000*/  LDC R1, c[0x0][0x37c] ;  /* 0x0000df00ff017b82 */ /* 0x000fe20000000800 */
[----:B------:R-:W0:Y:S07]  /*0010*/  S2R R5, SR_TID.X ;  /* 0x0000000000057919 */ /* 0x000e2e0000002100 */
[----:B------:R-:W0:Y:S01]  /*0020*/  S2UR UR4, SR_CTAID.X ;  /* 0x00000000000479c3 */ /* 0x000e220000002500 */
[----:B------:R-:W1:Y:S07]  /*0030*/  LDCU UR6, c[0x0][0x388] ;  /* 0x00007100ff0677ac */ /* 0x000e6e0008000800 */
[----:B------:R-:W0:Y:S01]  /*0040*/  LDC R0, c[0x0][0x360] ;  /* 0x0000d800ff007b82 */ /* 0x000e220000000800 */
[----:B------:R-:W2:Y:S01]  /*0050*/  LDCU UR5, c[0x0][0x370] ;  /* 0x00006e00ff0577ac */ /* 0x000ea20008000800 */
[----:B0-----:R-:W-:-:S02]  /*0060*/  IMAD R5, R0, UR4, R5 ;  /* 0x0000000400057c24 */ /* 0x001fc4000f8e0205 */
[----:B--2---:R-:W-:-:S03]  /*0070*/  IMAD R0, R0, UR5, RZ ;  /* 0x0000000500007c24 */ /* 0x004fc6000f8e02ff */
[----:B-1----:R-:W-:-:S13]  /*0080*/  ISETP.GE.AND P0, PT, R5, UR6, PT ;  /* 0x0000000605007c0c */ /* 0x002fda000bf06270 */
[----:B------:R-:W-:Y:S05]  /*0090*/  @P0 EXIT ;  /* 0x000000000000094d */ /* 0x000fea0003800000 */
[----:B------:R-:W0:Y:S01]  /*00a0*/  I2F.U32.RP R8, R0 ;  /* 0x0000000000087306 */ /* 0x000e220000209000 */
[C---:B------:R-:W-:Y:S01]  /*00b0*/  IADD3 R4, PT, PT, R0.reuse, R5, RZ ;  /* 0x0000000500047210 */ /* 0x040fe20007ffe0ff */
[----:B------:R-:W-:Y:S01]  /*00c0*/  IMAD.MOV R9, RZ, RZ, -R0 ;  /* 0x000000ffff097224 */ /* 0x000fe200078e0a00 */
[----:B------:R-:W-:Y:S01]  /*00d0*/  ISETP.NE.U32.AND P2, PT, R0, RZ, PT ;  /* 0x000000ff0000720c */ /* 0x000fe20003f45070 */
[----:B------:R-:W1:Y:S01]  /*00e0*/  LDCU.64 UR4, c[0x0][0x358] ;  /* 0x00006b00ff0477ac */ /* 0x000e620008000a00 */
[C---:B------:R-:W-:Y:S01]  /*00f0*/  ISETP.GE.AND P0, PT, R4.reuse, UR6, PT ;  /* 0x0000000604007c0c */ /* 0x040fe2000bf06270 */
[----:B------:R-:W-:Y:S01]  /*0100*/  BSSY.RECONVERGENT B0, `(.L_x_0) ;  /* 0x0000025000007945 */ /* 0x000fe20003800200 */
[----:B------:R-:W-:Y:S02]  /*0110*/  VIMNMX R7, PT, PT, R4, UR6, !PT ;  /* 0x0000000604077c48 */ /* 0x000fe4000ffe0100 */
[----:B------:R-:W-:-:S04]  /*0120*/  SEL R6, RZ, 0x1, P0 ;  /* 0x00000001ff067807 */ /* 0x000fc80000000000 */
[----:B------:R-:W-:Y:S01]  /*0130*/  IADD3 R7, PT, PT, R7, -R4, -R6 ;  /* 0x8000000407077210 */ /* 0x000fe20007ffe806 */
[----:B0-----:R-:W0:Y:S02]  /*0140*/  MUFU.RCP R8, R8 ;  /* 0x0000000800087308 */ /* 0x001e240000001000 */
[----:B0-----:R-:W-:-:S06]  /*0150*/  VIADD R2, R8, 0xffffffe ;  /* 0x0ffffffe08027836 */ /* 0x001fcc0000000000 */
[----:B------:R0:W2:Y:S02]  /*0160*/  F2I.FTZ.U32.TRUNC.NTZ R3, R2 ;  /* 0x0000000200037305 */ /* 0x0000a4000021f000 */
[----:B0-----:R-:W-:Y:S02]  /*0170*/  IMAD.MOV.U32 R2, RZ, RZ, RZ ;  /* 0x000000ffff027224 */ /* 0x001fe400078e00ff */
[----:B--2---:R-:W-:-:S04]  /*0180*/  IMAD R9, R9, R3, RZ ;  /* 0x0000000309097224 */ /* 0x004fc800078e02ff */
[----:B------:R-:W-:-:S06]  /*0190*/  IMAD.HI.U32 R8, R3, R9, R2 ;  /* 0x0000000903087227 */ /* 0x000fcc00078e0002 */
[----:B------:R-:W-:-:S05]  /*01a0*/  IMAD.HI.U32 R9, R8, R7, RZ ;  /* 0x0000000708097227 */ /* 0x000fca00078e00ff */
[----:B------:R-:W-:-:S05]  /*01b0*/  IADD3 R2, PT, PT, -R9, RZ, RZ ;  /* 0x000000ff09027210 */ /* 0x000fca0007ffe1ff */
[----:B------:R-:W-:Y:S02]  /*01c0*/  IMAD R7, R0, R2, R7 ;  /* 0x0000000200077224 */ /* 0x000fe400078e0207 */
[----:B------:R-:W0:Y:S03]  /*01d0*/  LDC.64 R2, c[0x0][0x380] ;  /* 0x0000e000ff027b82 */ /* 0x000e260000000a00 */
[----:B------:R-:W-:-:S13]  /*01e0*/  ISETP.GE.U32.AND P0, PT, R7, R0, PT ;  /* 0x000000000700720c */ /* 0x000fda0003f06070 */
[----:B------:R-:W-:Y:S01]  /*01f0*/  @P0 IMAD.IADD R7, R7, 0x1, -R0 ;  /* 0x0000000107070824 */ /* 0x000fe200078e0a00 */
[----:B------:R-:W-:-:S04]  /*0200*/  @P0 IADD3 R9, PT, PT, R9, 0x1, RZ ;  /* 0x0000000109090810 */ /* 0x000fc80007ffe0ff */
[----:B------:R-:W-:-:S13]  /*0210*/  ISETP.GE.U32.AND P1, PT, R7, R0, PT ;  /* 0x000000000700720c */ /* 0x000fda0003f26070 */
[----:B------:R-:W-:Y:S01]  /*0220*/  @P1 VIADD R9, R9, 0x1 ;  /* 0x0000000109091836 */ /* 0x000fe20000000000 */
[----:B------:R-:W-:-:S04]  /*0230*/  @!P2 LOP3.LUT R9, RZ, R0, RZ, 0x33, !PT ;  /* 0x00000000ff09a212 */ /* 0x000fc800078e33ff */
[----:B------:R-:W-:-:S04]  /*0240*/  IADD3 R4, PT, PT, R6, R9, RZ ;  /* 0x0000000906047210 */ /* 0x000fc80007ffe0ff */
[C---:B------:R-:W-:Y:S02]  /*0250*/  LOP3.LUT R6, R4.reuse, 0x3, RZ, 0xc0, !PT ;  /* 0x0000000304067812 */ /* 0x040fe400078ec0ff */
[----:B------:R-:W-:Y:S02]  /*0260*/  ISETP.GE.U32.AND P1, PT, R4, 0x3, PT ;  /* 0x000000030400780c */ /* 0x000fe40003f26070 */
[----:B------:R-:W-:-:S13]  /*0270*/  ISETP.NE.AND P0, PT, R6, 0x3, PT ;  /* 0x000000030600780c */ /* 0x000fda0003f05270 */
[----:B01----:R-:W-:Y:S05]  /*0280*/  @!P0 BRA `(.L_x_1) ;  /* 0x0000000000308947 */ /* 0x003fea0003800000 */
[----:B------:R-:W0:Y:S01]  /*0290*/  LDC.64 R8, c[0x0][0x380] ;  /* 0x0000e000ff087b82 */ /* 0x000e220000000a00 */
[----:B------:R-:W-:-:S05]  /*02a0*/  VIADD R4, R4, 0x1 ;  /* 0x0000000104047836 */ /* 0x000fca0000000000 */
[----:B------:R-:W-:-:S04]  /*02b0*/  LOP3.LUT R4, R4, 0x3, RZ, 0xc0, !PT ;  /* 0x0000000304047812 */ /* 0x000fc800078ec0ff */
[----:B------:R-:W-:-:S07]  /*02c0*/  IADD3 R4, PT, PT, -R4, RZ, RZ ;  /* 0x000000ff04047210 */ /* 0x000fce0007ffe1ff */
.L_x_2:
[----:B01----:R-:W-:-:S05]  /*02d0*/  IMAD.WIDE R6, R5, 0x4, R8 ;  /* 0x0000000405067825 */ /* 0x003fca00078e0208 */
[----:B------:R-:W2:Y:S01]  /*02e0*/  LDG.E R10, desc[UR4][R6.64] ;  /* 0x00000004060a7981 */ /* 0x000ea2000c1e1900 */
[----:B------:R-:W-:Y:S01]  /*02f0*/  IADD3 R4, PT, PT, R4, 0x1, RZ ;  /* 0x0000000104047810 */ /* 0x000fe20007ffe0ff */
[----:B------:R-:W-:-:S03]  /*0300*/  IMAD.IADD R5, R0, 0x1, R5 ;  /* 0x0000000100057824 */ /* 0x000fc600078e0205 */
[----:B------:R-:W-:Y:S01]  /*0310*/  ISETP.NE.AND P0, PT, R4, RZ, PT ;  /* 0x000000ff0400720c */ /* 0x000fe20003f05270 */
[----:B--2---:R-:W-:-:S05]  /*0320*/  IMAD.SHL.U32 R11, R10, 0x2, RZ ;  /* 0x000000020a0b7824 */ /* 0x004fca00078e00ff */
[----:B------:R1:W-:Y:S07]  /*0330*/  STG.E desc[UR4][R6.64], R11 ;  /* 0x0000000b06007986 */ /* 0x0003ee000c101904 */
[----:B------:R-:W-:Y:S05]  /*0340*/  @P0 BRA `(.L_x_2) ;  /* 0xfffffffc00e00947 */ /* 0x000fea000383ffff */
.L_x_1:
[----:B------:R-:W-:Y:S05]  /*0350*/  BSYNC.RECONVERGENT B0 ;  /* 0x0000000000007941 */ /* 0x000fea0003800200 */
.L_x_0:
[----:B------:R-:W-:Y:S05]  /*0360*/  @!P1 EXIT ;  /* 0x000000000000994d */ /* 0x000fea0003800000 */
.L_x_3:
[----:B0-----:R-:W-:-:S05]  /*0370*/  IMAD.WIDE R12, R5, 0x4, R2 ;  /* 0x00000004050c7825 */ /* 0x001fca00078e0202 */
[----:B------:R-:W2:Y:S01]  /*0380*/  LDG.E R4, desc[UR4][R12.64] ;  /* 0x000000040c047981 */ /* 0x000ea2000c1e1900 */
[----:B-1----:R-:W-:Y:S01]  /*0390*/  IMAD.WIDE R6, R0, 0x4, R12 ;  /* 0x0000000400067825 */ /* 0x002fe200078e020c */
[----:B--2---:R-:W-:-:S05]  /*03a0*/  SHF.L.U32 R15, R4, 0x1, RZ ;  /* 0x00000001040f7819 */ /* 0x004fca00000006ff */
[----:B------:R0:W-:Y:S04]  /*03b0*/  STG.E desc[UR4][R12.64], R15 ;  /* 0x0000000f0c007986 */ /* 0x0001e8000c101904 */
[----:B------:R-:W2:Y:S01]  /*03c0*/  LDG.E R4, desc[UR4][R6.64] ;  /* 0x0000000406047981 */ /* 0x000ea2000c1e1900 */
[----:B------:R-:W-:-:S04]  /*03d0*/  IMAD.WIDE R8, R0, 0x4, R6 ;  /* 0x0000000400087825 */ /* 0x000fc800078e0206 */
[----:B--2---:R-:W-:-:S05]  /*03e0*/  IMAD.SHL.U32 R17, R4, 0x2, RZ ;  /* 0x0000000204117824 */ /* 0x004fca00078e00ff */
[----:B------:R0:W-:Y:S04]  /*03f0*/  STG.E desc[UR4][R6.64], R17 ;  /* 0x0000001106007986 */ /* 0x0001e8000c101904 */
[----:B------:R-:W2:Y:S01]  /*0400*/  LDG.E R4, desc[UR4][R8.64] ;  /* 0x0000000408047981 */ /* 0x000ea2000c1e1900 */
[----:B------:R-:W-:Y:S01]  /*0410*/  IMAD.WIDE R10, R0, 0x4, R8 ;  /* 0x00000004000a7825 */ /* 0x000fe200078e0208 */
[----:B--2---:R-:W-:-:S05]  /*0420*/  SHF.L.U32 R19, R4, 0x1, RZ ;  /* 0x0000000104137819 */ /* 0x004fca00000006ff */
[----:B------:R0:W-:Y:S04]  /*0430*/  STG.E desc[UR4][R8.64], R19 ;  /* 0x0000001308007986 */ /* 0x0001e8000c101904 */
[----:B------:R-:W2:Y:S01]  /*0440*/  LDG.E R4, desc[UR4][R10.64] ;  /* 0x000000040a047981 */ /* 0x000ea2000c1e1900 */
[----:B------:R-:W-:-:S04]  /*0450*/  LEA R5, R0, R5, 0x2 ;  /* 0x0000000500057211 */ /* 0x000fc800078e10ff */
[----:B------:R-:W-:Y:S01]  /*0460*/  ISETP.GE.AND P0, PT, R5, UR6, PT ;  /* 0x0000000605007c0c */ /* 0x000fe2000bf06270 */
[----:B--2---:R-:W-:-:S05]  /*0470*/  IMAD.SHL.U32 R21, R4, 0x2, RZ ;  /* 0x0000000204157824 */ /* 0x004fca00078e00ff */
[----:B------:R0:W-:Y:S07]  /*0480*/  STG.E desc[UR4][R10.64], R21 ;  /* 0x000000150a007986 */ /* 0x0001ee000c101904 */
[----:B------:R-:W-:Y:S05]  /*0490*/  @!P0 BRA `(.L_x_3) ;  /* 0xfffffffc00b48947 */ /* 0x000fea000383ffff */
[----:B------:R-:W-:Y:S05]  /*04a0*/  EXIT ;  /* 0x000000000000794d */ /* 0x000fea0003800000 */
.L_x_4:
[----:B------:R-:W-:-:S00]  /*04b0*/  BRA `(.L_x_4) ;  /* 0xfffffffc00fc7947 */ /* 0x000fc0000383ffff */
[----:B------:R-:W-:-:S00]  /*04c0*/  NOP ;  /* 0x0000000000007918 */ /* 0x000fc00000000000 */
        /* <DEDUP_REMOVED lines=11> */
.L_x_5:


//--------------------- .nv.shared.reserved.0     --------------------------
	.section	.nv.shared.reserved.0,"aw",@nobits
	.weak		__nv_reservedSMEM_offset_0_alias
	.size		__nv_reservedSMEM_offset_0_alias, 0, 64
	.other		__nv_reservedSMEM_offset_0_alias,@"STO_CUDA_RESERVED_SHARED STV_DEFAULT"
__nv_reservedSMEM_offset_0_alias:
	.zero		0
	.zero		64


//--------------------- .nv.constant0._Z14doubleElementsPii --------------------------
	.section	.nv.constant0._Z14doubleElementsPii,"a",@progbits
	.sectionflags	@""
	.align	4
.nv.constant0._Z14doubleElementsPii:
	.zero		908


//--------------------- SYMBOLS --------------------------

	.type		.nv.reservedSmem.offset0,@object
	.size		.nv.reservedSmem.offset0,0x4
